//
// Generated by NVIDIA NVVM Compiler
//
// Compiler Build ID: CL-36424714
// Cuda compilation tools, release 13.0, V13.0.88
// Based on NVVM 20.0.0
//

.version 9.0
.target sm_100
.address_size 64

	// .globl	_Z12parityKernelv
.extern .func  (.param .b32 func_retval0) vprintf
(
	.param .b64 vprintf_param_0,
	.param .b64 vprintf_param_1
)
;
.global .align 1 .b8 $str[5] = {101, 118, 101, 110};
.global .align 1 .b8 $str$1[4] = {111, 100, 100};
.global .align 1 .b8 $str$2[26] = {84, 104, 114, 101, 97, 100, 32, 37, 117, 58, 32, 73, 68, 32, 61, 32, 37, 117, 32, 105, 115, 32, 37, 115, 10};

.visible .entry _Z12parityKernelv()
{
	.local .align 16 .b8 	__local_depot0[16];
	.reg .b64 	%SP;
	.reg .b64 	%SPL;
	.reg .pred 	%p<2>;
	.reg .b32 	%r<8>;
	.reg .b64 	%rd<10>;

	mov.u64 	%SPL, __local_depot0;
	cvta.local.u64 	%SP, %SPL;
	add.u64 	%rd1, %SP, 0;
	add.u64 	%rd2, %SPL, 0;
	mov.u32 	%r1, %ctaid.x;
	mov.u32 	%r2, %ntid.x;
	mov.u32 	%r3, %tid.x;
	mad.lo.s32 	%r4, %r1, %r2, %r3;
	and.b32  	%r5, %r4, 1;
	setp.eq.b32 	%p1, %r5, 1;
	mov.u64 	%rd3, $str;
	cvta.global.u64 	%rd4, %rd3;
	mov.u64 	%rd5, $str$1;
	cvta.global.u64 	%rd6, %rd5;
	selp.b64 	%rd7, %rd6, %rd4, %p1;
	st.local.v2.u32 	[%rd2], {%r3, %r4};
	st.local.u64 	[%rd2+8], %rd7;
	mov.u64 	%rd8, $str$2;
	cvta.global.u64 	%rd9, %rd8;
	{ // callseq 0, 0
	.param .b64 param0;
	st.param.b64 	[param0], %rd9;
	.param .b64 param1;
	st.param.b64 	[param1], %rd1;
	.param .b32 retval0;
	call.uni (retval0), 
	vprintf, 
	(
	param0, 
	param1
	);
	ld.param.b32 	%r6, [retval0];
	} // callseq 0
	ret;

}


// ===== COMPILED SASS (sm_100) =====

	.target	sm_100

	.elftype	@"ET_EXEC"


//--------------------- .note.nv.tkinfo           --------------------------
	.section	.note.nv.tkinfo,"",@"SHT_NOTE"
	.sectionflags	@"SHF_NOTE_NV_TKINFO"
	.tkinfo
        /*0018*/ 	.word	0x00000002
        /*0030*/ 	.string	""
        /*0030*/ 	.string	"ptxas"
        /*0030*/ 	.string	"Cuda compilation tools, release 13.0, V13.0.88"
        /*0030*/ 	.string	"Build cuda_13.0.r13.0/compiler.36424714_0"
        /*0030*/ 	.string	"-arch sm_100 -m 64 "



//--------------------- .note.nv.cuinfo           --------------------------
	.section	.note.nv.cuinfo,"",@"SHT_NOTE"
	.sectionflags	@"SHF_NOTE_NV_CUINFO"
        /*0018*/ 	.short	0x0002
        /*001a*/ 	.short	0x0064
        /*001c*/ 	.short	0x0082
	.zero		2


//--------------------- .nv.info                  --------------------------
	.section	.nv.info,"",@"SHT_CUDA_INFO"
	.align	4


	//----- nvinfo : EIATTR_REGCOUNT
	.align		4
        /*0000*/ 	.byte	0x04, 0x2f
        /*0002*/ 	.short	(.L_4 - .L_3)
	.align		4
.L_3:
        /*0004*/ 	.word	index@(_Z12parityKernelv)
        /*0008*/ 	.word	0x00000018


	//----- nvinfo : EIATTR_FRAME_SIZE
	.align		4
.L_4:
        /*000c*/ 	.byte	0x04, 0x11
        /*000e*/ 	.short	(.L_6 - .L_5)
	.align		4
.L_5:
        /*0010*/ 	.word	index@(_Z12parityKernelv)
        /*0014*/ 	.word	0x00000010


	//----- nvinfo : EIATTR_MIN_STACK_SIZE
	.align		4
.L_6:
        /*0018*/ 	.byte	0x04, 0x12
        /*001a*/ 	.short	(.L_8 - .L_7)
	.align		4
.L_7:
        /*001c*/ 	.word	index@(_Z12parityKernelv)
        /*0020*/ 	.word	0x00000010
.L_8:


//--------------------- .nv.compat                --------------------------
	.section	.nv.compat,"",@"SHT_CUDA_COMPAT_INFO"
	.align	4
        /*0000*/ 	.byte	0x02, 0x09, 0x00, 0x00, 0x02, 0x02, 0x01, 0x00, 0x02, 0x05, 0x05, 0x00, 0x03, 0x07, 0x01, 0x01
        /*0010*/ 	.byte	0x02, 0x03, 0x00, 0x00, 0x02, 0x06, 0x01, 0x00, 0x04, 0x0b, 0x08, 0x00, 0x09, 0x00, 0x00, 0x00
        /*0020*/ 	.byte	0x00, 0x00, 0x00, 0x00


//--------------------- .nv.info._Z12parityKernelv --------------------------
	.section	.nv.info._Z12parityKernelv,"",@"SHT_CUDA_INFO"
	.sectionflags	@""
	.align	4


	//----- nvinfo : EIATTR_CUDA_API_VERSION
	.align		4
        /*0000*/ 	.byte	0x04, 0x37
        /*0002*/ 	.short	(.L_10 - .L_9)
.L_9:
        /*0004*/ 	.word	0x00000082


	//----- nvinfo : EIATTR_SPARSE_MMA_MASK
	.align		4
.L_10:
        /*0008*/ 	.byte	0x03, 0x50
        /*000a*/ 	.short	0x0000


	//----- nvinfo : EIATTR_MAXREG_COUNT
	.align		4
        /*000c*/ 	.byte	0x03, 0x1b
        /*000e*/ 	.short	0x00ff


	//----- nvinfo : EIATTR_EXTERNS
	.align		4
        /*0010*/ 	.byte	0x04, 0x0f
        /*0012*/ 	.short	(.L_12 - .L_11)


	//   ....[0]....
	.align		4
.L_11:
        /*0014*/ 	.word	index@(vprintf)


	//----- nvinfo : EIATTR_MERCURY_ISA_VERSION
	.align		4
.L_12:
        /*0018*/ 	.byte	0x03, 0x5f
        /*001a*/ 	.short	0x0101


	//----- nvinfo : EIATTR_VRC_CTA_INIT_COUNT
	.align		4
        /*001c*/ 	.byte	0x02, 0x4a
	.zero		1
	.zero		1


	//----- nvinfo : EIATTR_SYSCALL_OFFSETS
	.align		4
        /*0020*/ 	.byte	0x04, 0x46
        /*0022*/ 	.short	(.L_14 - .L_13)


	//   ....[0]....
.L_13:
        /*0024*/ 	.word	0x00000190


	//----- nvinfo : EIATTR_EXIT_INSTR_OFFSETS
	.align		4
.L_14:
        /*0028*/ 	.byte	0x04, 0x1c
        /*002a*/ 	.short	(.L_16 - .L_15)


	//   ....[0]....
.L_15:
        /*002c*/ 	.word	0x000001a0


	//----- nvinfo : EIATTR_SW_WAR
	.align		4
.L_16:
        /*0030*/ 	.byte	0x04, 0x36
        /*0032*/ 	.short	(.L_18 - .L_17)
.L_17:
        /*0034*/ 	.word	0x00000008
.L_18:


//--------------------- .nv.callgraph             --------------------------
	.section	.nv.callgraph,"",@"SHT_CUDA_CALLGRAPH"
	.align	4
	.sectionentsize	8
	.align		4
        /*0000*/ 	.word	0x00000000
	.align		4
        /*0004*/ 	.word	0xffffffff
	.align		4
        /*0008*/ 	.word	index@(_Z12parityKernelv)
	.align		4
        /*000c*/ 	.word	index@(vprintf)
	.align		4
        /*0010*/ 	.word	0x00000000
	.align		4
        /*0014*/ 	.word	0xfffffffe
	.align		4
        /*0018*/ 	.word	0x00000000
	.align		4
        /*001c*/ 	.word	0xfffffffd
	.align		4
        /*0020*/ 	.word	0x00000000
	.align		4
        /*0024*/ 	.word	0xfffffffc


//--------------------- .nv.constant4             --------------------------
	.section	.nv.constant4,"a",@progbits
	.align	8
	.align		8
.nv.constant4:
        /*0000*/ 	.dword	vprintf
	.align		8
        /*0008*/ 	.dword	$str
	.align		8
        /*0010*/ 	.dword	$str$1
	.align		8
        /*0018*/ 	.dword	$str$2


//--------------------- .text._Z12parityKernelv   --------------------------
	.section	.text._Z12parityKernelv,"ax",@progbits
	.align	128
        .global         _Z12parityKernelv
        .type           _Z12parityKernelv,@function
        .size           _Z12parityKernelv,(.L_x_2 - _Z12parityKernelv)
        .other          _Z12parityKernelv,@"STO_CUDA_ENTRY STV_DEFAULT"
_Z12parityKernelv:
.text._Z12parityKernelv:
[----:B------:R-:W0:Y:S01]  /*0000*/  LDC R1, c[0x0][0x37c] ;  /* 0x0000df00ff017b82 */ /* 0x000e220000000800 */
[----:B------:R-:W1:Y:S01]  /*0010*/  S2R R8, SR_TID.X ;  /* 0x0000000000087919 */ /* 0x000e620000002100 */
[----:B------:R-:W2:Y:S06]  /*0020*/  LDCU UR5, c[0x0][0x2fc] ;  /* 0x00005f80ff0577ac */ /* 0x000eac0008000800 */
[----:B------:R-:W1:Y:S01]  /*0030*/  S2UR UR4, SR_CTAID.X ;  /* 0x00000000000479c3 */ /* 0x000e620000002500 */
[----:B0-----:R-:W-:Y:S01]  /*0040*/  VIADD R1, R1, 0xfffffff0 ;  /* 0xfffffff001017836 */ /* 0x001fe20000000000 */
[----:B------:R-:W0:Y:S06]  /*0050*/  LDCU.64 UR6, c[0x4][0x18] ;  /* 0x01000300ff0677ac */ /* 0x000e2c0008000a00 */
[----:B------:R-:W1:Y:S08]  /*0060*/  LDC R9, c[0x0][0x360] ;  /* 0x0000d800ff097b82 */ /* 0x000e700000000800 */
[----:B------:R-:W3:Y:S01]  /*0070*/  LDC.64 R2, c[0x4][0x10] ;  /* 0x01000400ff027b82 */ /* 0x000ee20000000a00 */
[----:B0-----:R-:W-:Y:S01]  /*0080*/  MOV R4, UR6 ;  /* 0x0000000600047c02 */ /* 0x001fe20008000f00 */
[----:B------:R-:W-:-:S02]  /*0090*/  IMAD.U32 R5, RZ, RZ, UR7 ;  /* 0x00000007ff057e24 */ /* 0x000fc4000f8e00ff */
[----:B-1----:R-:W-:Y:S01]  /*00a0*/  IMAD R9, R9, UR4, R8 ;  /* 0x0000000409097c24 */ /* 0x002fe2000f8e0208 */
[----:B------:R-:W0:Y:S04]  /*00b0*/  LDCU UR4, c[0x0][0x2f8] ;  /* 0x00005f00ff0477ac */ /* 0x000e280008000800 */
[----:B------:R-:W-:Y:S01]  /*00c0*/  LOP3.LUT R0, R9, 0x1, RZ, 0xc0, !PT ;  /* 0x0000000109007812 */ /* 0x000fe200078ec0ff */
[----:B------:R1:W-:Y:S03]  /*00d0*/  STL.64 [R1], R8 ;  /* 0x0000000801007387 */ /* 0x0003e60000100a00 */
[----:B------:R-:W-:Y:S02]  /*00e0*/  ISETP.NE.U32.AND P0, PT, R0, 0x1, PT ;  /* 0x000000010000780c */ /* 0x000fe40003f05070 */
[----:B------:R-:W-:-:S11]  /*00f0*/  MOV R0, 0x0 ;  /* 0x0000000000007802 */ /* 0x000fd60000000f00 */
[----:B---3--:R-:W1:Y:S08]  /*0100*/  @P0 LDC R2, c[0x4][0x8] ;  /* 0x01000200ff020b82 */ /* 0x008e700000000800 */
[----:B------:R-:W3:Y:S01]  /*0110*/  @P0 LDC R3, c[0x4][0xc] ;  /* 0x01000300ff030b82 */ /* 0x000ee20000000800 */
[----:B0-----:R-:W-:-:S04]  /*0120*/  IADD3 R6, P0, PT, R1, UR4, RZ ;  /* 0x0000000401067c10 */ /* 0x001fc8000ff1e0ff */
[----:B--2---:R-:W-:Y:S01]  /*0130*/  IADD3.X R7, PT, PT, RZ, UR5, RZ, P0, !PT ;  /* 0x00000005ff077c10 */ /* 0x004fe200087fe4ff */
[----:B-1----:R-:W-:Y:S02]  /*0140*/  IMAD.MOV.U32 R8, RZ, RZ, R2 ;  /* 0x000000ffff087224 */ /* 0x002fe400078e0002 */
[----:B---3--:R-:W-:Y:S02]  /*0150*/  IMAD.MOV.U32 R9, RZ, RZ, R3 ;  /* 0x000000ffff097224 */ /* 0x008fe400078e0003 */
[----:B------:R0:W1:Y:S03]  /*0160*/  LDC.64 R2, c[0x4][R0] ;  /* 0x0100000000027b82 */ /* 0x0000660000000a00 */
[----:B------:R0:W-:Y:S02]  /*0170*/  STL.64 [R1+0x8], R8 ;  /* 0x0000080801007387 */ /* 0x0001e40000100a00 */
[----:B------:R-:W-:-:S07]  /*0180*/  LEPC R20, `(.L_x_0) ;  /* 0x000000001014794e */ /* 0x000fce0000000000 */
[----:B01----:R-:W-:Y:S05]  /*0190*/  CALL.ABS.NOINC R2 ;  /* 0x0000000002007343 */ /* 0x003fea0003c00000 */
.L_x_0:
[----:B------:R-:W-:Y:S05]  /*01a0*/  EXIT ;  /* 0x000000000000794d */ /* 0x000fea0003800000 */
.L_x_1:
[----:B------:R-:W-:-:S00]  /*01b0*/  BRA `(.L_x_1) ;  /* 0xfffffffc00fc7947 */ /* 0x000fc0000383ffff */
[----:B------:R-:W-:-:S00]  /*01c0*/  NOP ;  /* 0x0000000000007918 */ /* 0x000fc00000000000 */
        /* <DEDUP_REMOVED lines=11> */
.L_x_2:


//--------------------- .nv.global.init           --------------------------
	.section	.nv.global.init,"aw",@progbits
.nv.global.init:
	.type		$str$1,@object
	.size		$str$1,($str - $str$1)
$str$1:
        /*0000*/ 	.byte	0x6f, 0x64, 0x64, 0x00
	.type		$str,@object
	.size		$str,($str$2 - $str)
$str:
        /*0004*/ 	.byte	0x65, 0x76, 0x65, 0x6e, 0x00
	.type		$str$2,@object
	.size		$str$2,(.L_2 - $str$2)
$str$2:
        /*0009*/ 	.byte	0x54, 0x68, 0x72, 0x65, 0x61, 0x64, 0x20, 0x25, 0x75, 0x3a, 0x20, 0x49, 0x44, 0x20, 0x3d, 0x20
        /*0019*/ 	.byte	0x25, 0x75, 0x20, 0x69, 0x73, 0x20, 0x25, 0x73, 0x0a, 0x00
.L_2:


//--------------------- .nv.shared.reserved.0     --------------------------
	.section	.nv.shared.reserved.0,"aw",@nobits
	.weak		__nv_reservedSMEM_offset_0_alias
	.size		__nv_reservedSMEM_offset_0_alias, 0, 64
	.other		__nv_reservedSMEM_offset_0_alias,@"STO_CUDA_RESERVED_SHARED STV_DEFAULT"
__nv_reservedSMEM_offset_0_alias:
	.zero		0
	.zero		64


//--------------------- .nv.constant0._Z12parityKernelv --------------------------
	.section	.nv.constant0._Z12parityKernelv,"a",@progbits
	.sectionflags	@""
	.align	4
.nv.constant0._Z12parityKernelv:
	.zero		896


//--------------------- SYMBOLS --------------------------

	.type		.nv.reservedSmem.offset0,@object
	.size		.nv.reservedSmem.offset0,0x4
	.type		vprintf,@function
